//
// Generated by NVIDIA NVVM Compiler
//
// Compiler Build ID: CL-36424714
// Cuda compilation tools, release 13.0, V13.0.88
// Based on NVVM 20.0.0
//

.version 9.0
.target sm_100
.address_size 64

	// .globl	_Z12scale_kernelPfS_fi
// _ZZ16reduction_kernelILj256EEvPKfPfiE5sdata has been demoted

.visible .entry _Z12scale_kernelPfS_fi(
	.param .u64 .ptr .align 1 _Z12scale_kernelPfS_fi_param_0,
	.param .u64 .ptr .align 1 _Z12scale_kernelPfS_fi_param_1,
	.param .f32 _Z12scale_kernelPfS_fi_param_2,
	.param .u32 _Z12scale_kernelPfS_fi_param_3
)
{
	.reg .b32 	%r<2>;
	.reg .b32 	%f<6>;
	.reg .b64 	%rd<5>;

	ld.param.u64 	%rd1, [_Z12scale_kernelPfS_fi_param_0];
	ld.param.u64 	%rd2, [_Z12scale_kernelPfS_fi_param_1];
	ld.param.f32 	%f1, [_Z12scale_kernelPfS_fi_param_2];
	ld.param.u32 	%r1, [_Z12scale_kernelPfS_fi_param_3];
	cvta.to.global.u64 	%rd3, %rd2;
	cvta.to.global.u64 	%rd4, %rd1;
	ld.global.f32 	%f2, [%rd4];
	mul.f32 	%f3, %f1, %f2;
	cvt.rn.f32.s32 	%f4, %r1;
	div.rn.f32 	%f5, %f3, %f4;
	st.global.f32 	[%rd3], %f5;
	ret;

}
	// .globl	_Z16reduction_kernelILj256EEvPKfPfi
.visible .entry _Z16reduction_kernelILj256EEvPKfPfi(
	.param .u64 .ptr .align 1 _Z16reduction_kernelILj256EEvPKfPfi_param_0,
	.param .u64 .ptr .align 1 _Z16reduction_kernelILj256EEvPKfPfi_param_1,
	.param .u32 _Z16reduction_kernelILj256EEvPKfPfi_param_2
)
{
	.reg .pred 	%p<6>;
	.reg .b32 	%r<9>;
	.reg .b32 	%f<30>;
	.reg .b64 	%rd<9>;
	// demoted variable
	.shared .align 4 .b8 _ZZ16reduction_kernelILj256EEvPKfPfiE5sdata[1024];
	ld.param.u64 	%rd1, [_Z16reduction_kernelILj256EEvPKfPfi_param_0];
	ld.param.u64 	%rd2, [_Z16reduction_kernelILj256EEvPKfPfi_param_1];
	ld.param.u32 	%r5, [_Z16reduction_kernelILj256EEvPKfPfi_param_2];
	mov.u32 	%r1, %tid.x;
	mov.u32 	%r2, %ctaid.x;
	mov.u32 	%r6, %ntid.x;
	mad.lo.s32 	%r3, %r2, %r6, %r1;
	setp.ge.u32 	%p1, %r3, %r5;
	mov.f32 	%f29, 0f00000000;
	@%p1 bra 	$L__BB1_2;
	cvta.to.global.u64 	%rd3, %rd1;
	mul.wide.u32 	%rd4, %r3, 4;
	add.s64 	%rd5, %rd3, %rd4;
	ld.global.f32 	%f29, [%rd5];
$L__BB1_2:
	shl.b32 	%r7, %r1, 2;
	mov.u32 	%r8, _ZZ16reduction_kernelILj256EEvPKfPfiE5sdata;
	add.s32 	%r4, %r8, %r7;
	st.shared.f32 	[%r4], %f29;
	bar.sync 	0;
	setp.gt.u32 	%p2, %r1, 127;
	@%p2 bra 	$L__BB1_4;
	ld.shared.f32 	%f4, [%r4+512];
	ld.shared.f32 	%f5, [%r4];
	add.f32 	%f6, %f4, %f5;
	st.shared.f32 	[%r4], %f6;
$L__BB1_4:
	bar.sync 	0;
	setp.gt.u32 	%p3, %r1, 63;
	@%p3 bra 	$L__BB1_6;
	ld.shared.f32 	%f7, [%r4+256];
	ld.shared.f32 	%f8, [%r4];
	add.f32 	%f9, %f7, %f8;
	st.shared.f32 	[%r4], %f9;
$L__BB1_6:
	bar.sync 	0;
	setp.gt.u32 	%p4, %r1, 31;
	@%p4 bra 	$L__BB1_9;
	ld.volatile.shared.f32 	%f10, [%r4+128];
	ld.volatile.shared.f32 	%f11, [%r4];
	add.f32 	%f12, %f10, %f11;
	st.volatile.shared.f32 	[%r4], %f12;
	ld.volatile.shared.f32 	%f13, [%r4+64];
	ld.volatile.shared.f32 	%f14, [%r4];
	add.f32 	%f15, %f13, %f14;
	st.volatile.shared.f32 	[%r4], %f15;
	ld.volatile.shared.f32 	%f16, [%r4+32];
	ld.volatile.shared.f32 	%f17, [%r4];
	add.f32 	%f18, %f16, %f17;
	st.volatile.shared.f32 	[%r4], %f18;
	ld.volatile.shared.f32 	%f19, [%r4+16];
	ld.volatile.shared.f32 	%f20, [%r4];
	add.f32 	%f21, %f19, %f20;
	st.volatile.shared.f32 	[%r4], %f21;
	ld.volatile.shared.f32 	%f22, [%r4+8];
	ld.volatile.shared.f32 	%f23, [%r4];
	add.f32 	%f24, %f22, %f23;
	st.volatile.shared.f32 	[%r4], %f24;
	ld.volatile.shared.f32 	%f25, [%r4+4];
	ld.volatile.shared.f32 	%f26, [%r4];
	add.f32 	%f27, %f25, %f26;
	st.volatile.shared.f32 	[%r4], %f27;
	setp.ne.s32 	%p5, %r1, 0;
	@%p5 bra 	$L__BB1_9;
	ld.shared.f32 	%f28, [_ZZ16reduction_kernelILj256EEvPKfPfiE5sdata];
	cvta.to.global.u64 	%rd6, %rd2;
	mul.wide.u32 	%rd7, %r2, 4;
	add.s64 	%rd8, %rd6, %rd7;
	st.global.f32 	[%rd8], %f28;
$L__BB1_9:
	ret;

}


// ===== COMPILED SASS (sm_100) =====

	.target	sm_100

	.elftype	@"ET_EXEC"


//--------------------- .note.nv.tkinfo           --------------------------
	.section	.note.nv.tkinfo,"",@"SHT_NOTE"
	.sectionflags	@"SHF_NOTE_NV_TKINFO"
	.tkinfo
        /*0018*/ 	.word	0x00000002
        /*0030*/ 	.string	""
        /*0030*/ 	.string	"ptxas"
        /*0030*/ 	.string	"Cuda compilation tools, release 13.0, V13.0.88"
        /*0030*/ 	.string	"Build cuda_13.0.r13.0/compiler.36424714_0"
        /*0030*/ 	.string	"-arch sm_100 -m 64 "



//--------------------- .note.nv.cuinfo           --------------------------
	.section	.note.nv.cuinfo,"",@"SHT_NOTE"
	.sectionflags	@"SHF_NOTE_NV_CUINFO"
        /*0018*/ 	.short	0x0002
        /*001a*/ 	.short	0x0064
        /*001c*/ 	.short	0x0082
	.zero		2


//--------------------- .nv.info                  --------------------------
	.section	.nv.info,"",@"SHT_CUDA_INFO"
	.align	4


	//----- nvinfo : EIATTR_REGCOUNT
	.align		4
        /*0000*/ 	.byte	0x04, 0x2f
        /*0002*/ 	.short	(.L_1 - .L_0)
	.align		4
.L_0:
        /*0004*/ 	.word	index@(_Z12scale_kernelPfS_fi)
        /*0008*/ 	.word	0x0000000e


	//----- nvinfo : EIATTR_FRAME_SIZE
	.align		4
.L_1:
        /*000c*/ 	.byte	0x04, 0x11
        /*000e*/ 	.short	(.L_3 - .L_2)
	.align		4
.L_2:
        /*0010*/ 	.word	index@($__internal_0_$__cuda_sm3x_div_rn_noftz_f32_slowpath)
        /*0014*/ 	.word	0x00000000


	//----- nvinfo : EIATTR_FRAME_SIZE
	.align		4
.L_3:
        /*0018*/ 	.byte	0x04, 0x11
        /*001a*/ 	.short	(.L_5 - .L_4)
	.align		4
.L_4:
        /*001c*/ 	.word	index@(_Z12scale_kernelPfS_fi)
        /*0020*/ 	.word	0x00000000


	//----- nvinfo : EIATTR_REGCOUNT
	.align		4
.L_5:
        /*0024*/ 	.byte	0x04, 0x2f
        /*0026*/ 	.short	(.L_7 - .L_6)
	.align		4
.L_6:
        /*0028*/ 	.word	index@(_Z16reduction_kernelILj256EEvPKfPfi)
        /*002c*/ 	.word	0x0000000c


	//----- nvinfo : EIATTR_FRAME_SIZE
	.align		4
.L_7:
        /*0030*/ 	.byte	0x04, 0x11
        /*0032*/ 	.short	(.L_9 - .L_8)
	.align		4
.L_8:
        /*0034*/ 	.word	index@(_Z16reduction_kernelILj256EEvPKfPfi)
        /*0038*/ 	.word	0x00000000


	//----- nvinfo : EIATTR_MIN_STACK_SIZE
	.align		4
.L_9:
        /*003c*/ 	.byte	0x04, 0x12
        /*003e*/ 	.short	(.L_11 - .L_10)
	.align		4
.L_10:
        /*0040*/ 	.word	index@(_Z16reduction_kernelILj256EEvPKfPfi)
        /*0044*/ 	.word	0x00000000


	//----- nvinfo : EIATTR_MIN_STACK_SIZE
	.align		4
.L_11:
        /*0048*/ 	.byte	0x04, 0x12
        /*004a*/ 	.short	(.L_13 - .L_12)
	.align		4
.L_12:
        /*004c*/ 	.word	index@(_Z12scale_kernelPfS_fi)
        /*0050*/ 	.word	0x00000000
.L_13:


//--------------------- .nv.compat                --------------------------
	.section	.nv.compat,"",@"SHT_CUDA_COMPAT_INFO"
	.align	4
        /*0000*/ 	.byte	0x02, 0x09, 0x00, 0x00, 0x02, 0x02, 0x01, 0x00, 0x02, 0x05, 0x05, 0x00, 0x03, 0x07, 0x01, 0x01
        /*0010*/ 	.byte	0x02, 0x03, 0x00, 0x00, 0x02, 0x06, 0x01, 0x00, 0x04, 0x0b, 0x08, 0x00, 0x01, 0x00, 0x00, 0x00
        /*0020*/ 	.byte	0x00, 0x00, 0x00, 0x00


//--------------------- .nv.info._Z16reduction_kernelILj256EEvPKfPfi --------------------------
	.section	.nv.info._Z16reduction_kernelILj256EEvPKfPfi,"",@"SHT_CUDA_INFO"
	.sectionflags	@""
	.align	4


	//----- nvinfo : EIATTR_CUDA_API_VERSION
	.align		4
        /*0000*/ 	.byte	0x04, 0x37
        /*0002*/ 	.short	(.L_15 - .L_14)
.L_14:
        /*0004*/ 	.word	0x00000082


	//----- nvinfo : EIATTR_KPARAM_INFO
	.align		4
.L_15:
        /*0008*/ 	.byte	0x04, 0x17
        /*000a*/ 	.short	(.L_17 - .L_16)
.L_16:
        /*000c*/ 	.word	0x00000000
        /*0010*/ 	.short	0x0002
        /*0012*/ 	.short	0x0010
        /*0014*/ 	.byte	0x00, 0xf0, 0x11, 0x00


	//----- nvinfo : EIATTR_KPARAM_INFO
	.align		4
.L_17:
        /*0018*/ 	.byte	0x04, 0x17
        /*001a*/ 	.short	(.L_19 - .L_18)
.L_18:
        /*001c*/ 	.word	0x00000000
        /*0020*/ 	.short	0x0001
        /*0022*/ 	.short	0x0008
        /*0024*/ 	.byte	0x00, 0xf5, 0x21, 0x00


	//----- nvinfo : EIATTR_KPARAM_INFO
	.align		4
.L_19:
        /*0028*/ 	.byte	0x04, 0x17
        /*002a*/ 	.short	(.L_21 - .L_20)
.L_20:
        /*002c*/ 	.word	0x00000000
        /*0030*/ 	.short	0x0000
        /*0032*/ 	.short	0x0000
        /*0034*/ 	.byte	0x00, 0xf5, 0x21, 0x00


	//----- nvinfo : EIATTR_SPARSE_MMA_MASK
	.align		4
.L_21:
        /*0038*/ 	.byte	0x03, 0x50
        /*003a*/ 	.short	0x0000


	//----- nvinfo : EIATTR_MAXREG_COUNT
	.align		4
        /*003c*/ 	.byte	0x03, 0x1b
        /*003e*/ 	.short	0x00ff


	//----- nvinfo : EIATTR_NUM_BARRIERS
	.align		4
        /*0040*/ 	.byte	0x02, 0x4c
        /*0042*/ 	.byte	0x01
	.zero		1


	//----- nvinfo : EIATTR_MERCURY_ISA_VERSION
	.align		4
        /*0044*/ 	.byte	0x03, 0x5f
        /*0046*/ 	.short	0x0101


	//----- nvinfo : EIATTR_VRC_CTA_INIT_COUNT
	.align		4
        /*0048*/ 	.byte	0x02, 0x4a
	.zero		1
	.zero		1


	//----- nvinfo : EIATTR_EXIT_INSTR_OFFSETS
	.align		4
        /*004c*/ 	.byte	0x04, 0x1c
        /*004e*/ 	.short	(.L_23 - .L_22)


	//   ....[0]....
.L_22:
        /*0050*/ 	.word	0x000001f0


	//   ....[1]....
        /*0054*/ 	.word	0x00000390


	//   ....[2]....
        /*0058*/ 	.word	0x000003e0


	//----- nvinfo : EIATTR_CBANK_PARAM_SIZE
	.align		4
.L_23:
        /*005c*/ 	.byte	0x03, 0x19
        /*005e*/ 	.short	0x0014


	//----- nvinfo : EIATTR_PARAM_CBANK
	.align		4
        /*0060*/ 	.byte	0x04, 0x0a
        /*0062*/ 	.short	(.L_25 - .L_24)
	.align		4
.L_24:
        /*0064*/ 	.word	index@(.nv.constant0._Z16reduction_kernelILj256EEvPKfPfi)
        /*0068*/ 	.short	0x0380
        /*006a*/ 	.short	0x0014


	//----- nvinfo : EIATTR_SW_WAR
	.align		4
.L_25:
        /*006c*/ 	.byte	0x04, 0x36
        /*006e*/ 	.short	(.L_27 - .L_26)
.L_26:
        /*0070*/ 	.word	0x00000008
.L_27:


//--------------------- .nv.info._Z12scale_kernelPfS_fi --------------------------
	.section	.nv.info._Z12scale_kernelPfS_fi,"",@"SHT_CUDA_INFO"
	.sectionflags	@""
	.align	4


	//----- nvinfo : EIATTR_CUDA_API_VERSION
	.align		4
        /*0000*/ 	.byte	0x04, 0x37
        /*0002*/ 	.short	(.L_29 - .L_28)
.L_28:
        /*0004*/ 	.word	0x00000082


	//----- nvinfo : EIATTR_KPARAM_INFO
	.align		4
.L_29:
        /*0008*/ 	.byte	0x04, 0x17
        /*000a*/ 	.short	(.L_31 - .L_30)
.L_30:
        /*000c*/ 	.word	0x00000000
        /*0010*/ 	.short	0x0003
        /*0012*/ 	.short	0x0014
        /*0014*/ 	.byte	0x00, 0xf0, 0x11, 0x00


	//----- nvinfo : EIATTR_KPARAM_INFO
	.align		4
.L_31:
        /*0018*/ 	.byte	0x04, 0x17
        /*001a*/ 	.short	(.L_33 - .L_32)
.L_32:
        /*001c*/ 	.word	0x00000000
        /*0020*/ 	.short	0x0002
        /*0022*/ 	.short	0x0010
        /*0024*/ 	.byte	0x00, 0xf0, 0x11, 0x00


	//----- nvinfo : EIATTR_KPARAM_INFO
	.align		4
.L_33:
        /*0028*/ 	.byte	0x04, 0x17
        /*002a*/ 	.short	(.L_35 - .L_34)
.L_34:
        /*002c*/ 	.word	0x00000000
        /*0030*/ 	.short	0x0001
        /*0032*/ 	.short	0x0008
        /*0034*/ 	.byte	0x00, 0xf5, 0x21, 0x00


	//----- nvinfo : EIATTR_KPARAM_INFO
	.align		4
.L_35:
        /*0038*/ 	.byte	0x04, 0x17
        /*003a*/ 	.short	(.L_37 - .L_36)
.L_36:
        /*003c*/ 	.word	0x00000000
        /*0040*/ 	.short	0x0000
        /*0042*/ 	.short	0x0000
        /*0044*/ 	.byte	0x00, 0xf5, 0x21, 0x00


	//----- nvinfo : EIATTR_SPARSE_MMA_MASK
	.align		4
.L_37:
        /*0048*/ 	.byte	0x03, 0x50
        /*004a*/ 	.short	0x0000


	//----- nvinfo : EIATTR_MAXREG_COUNT
	.align		4
        /*004c*/ 	.byte	0x03, 0x1b
        /*004e*/ 	.short	0x00ff


	//----- nvinfo : EIATTR_MERCURY_ISA_VERSION
	.align		4
        /*0050*/ 	.byte	0x03, 0x5f
        /*0052*/ 	.short	0x0101


	//----- nvinfo : EIATTR_VRC_CTA_INIT_COUNT
	.align		4
        /*0054*/ 	.byte	0x02, 0x4a
	.zero		1
	.zero		1


	//----- nvinfo : EIATTR_EXIT_INSTR_OFFSETS
	.align		4
        /*0058*/ 	.byte	0x04, 0x1c
        /*005a*/ 	.short	(.L_39 - .L_38)


	//   ....[0]....
.L_38:
        /*005c*/ 	.word	0x00000130


	//----- nvinfo : EIATTR_CRS_STACK_SIZE
	.align		4
.L_39:
        /*0060*/ 	.byte	0x04, 0x1e
        /*0062*/ 	.short	(.L_41 - .L_40)
.L_40:
        /*0064*/ 	.word	0x00000000


	//----- nvinfo : EIATTR_CBANK_PARAM_SIZE
	.align		4
.L_41:
        /*0068*/ 	.byte	0x03, 0x19
        /*006a*/ 	.short	0x0018


	//----- nvinfo : EIATTR_PARAM_CBANK
	.align		4
        /*006c*/ 	.byte	0x04, 0x0a
        /*006e*/ 	.short	(.L_43 - .L_42)
	.align		4
.L_42:
        /*0070*/ 	.word	index@(.nv.constant0._Z12scale_kernelPfS_fi)
        /*0074*/ 	.short	0x0380
        /*0076*/ 	.short	0x0018


	//----- nvinfo : EIATTR_SW_WAR
	.align		4
.L_43:
        /*0078*/ 	.byte	0x04, 0x36
        /*007a*/ 	.short	(.L_45 - .L_44)
.L_44:
        /*007c*/ 	.word	0x00000008
.L_45:


//--------------------- .nv.callgraph             --------------------------
	.section	.nv.callgraph,"",@"SHT_CUDA_CALLGRAPH"
	.align	4
	.sectionentsize	8
	.align		4
        /*0000*/ 	.word	0x00000000
	.align		4
        /*0004*/ 	.word	0xffffffff
	.align		4
        /*0008*/ 	.word	0x00000000
	.align		4
        /*000c*/ 	.word	0xfffffffe
	.align		4
        /*0010*/ 	.word	0x00000000
	.align		4
        /*0014*/ 	.word	0xfffffffd
	.align		4
        /*0018*/ 	.word	0x00000000
	.align		4
        /*001c*/ 	.word	0xfffffffc


//--------------------- .text._Z16reduction_kernelILj256EEvPKfPfi --------------------------
	.section	.text._Z16reduction_kernelILj256EEvPKfPfi,"ax",@progbits
	.align	128
        .global         _Z16reduction_kernelILj256EEvPKfPfi
        .type           _Z16reduction_kernelILj256EEvPKfPfi,@function
        .size           _Z16reduction_kernelILj256EEvPKfPfi,(.L_x_12 - _Z16reduction_kernelILj256EEvPKfPfi)
        .other          _Z16reduction_kernelILj256EEvPKfPfi,@"STO_CUDA_ENTRY STV_DEFAULT"
_Z16reduction_kernelILj256EEvPKfPfi:
.text._Z16reduction_kernelILj256EEvPKfPfi:
[----:B------:R-:W-:Y:S01]  /*0000*/  LDC R1, c[0x0][0x37c] ;  /* 0x0000df00ff017b82 */ /* 0x000fe20000000800 */
[----:B------:R-:W0:Y:S01]  /*0010*/  S2R R3, SR_TID.X ;  /* 0x0000000000037919 */ /* 0x000e220000002100 */
[----:B------:R-:W0:Y:S01]  /*0020*/  LDCU UR4, c[0x0][0x360] ;  /* 0x00006c00ff0477ac */ /* 0x000e220008000800 */
[----:B------:R-:W-:Y:S01]  /*0030*/  HFMA2 R2, -RZ, RZ, 0, 0 ;  /* 0x00000000ff027431 */ /* 0x000fe200000001ff */
[----:B------:R-:W0:Y:S01]  /*0040*/  S2R R0, SR_CTAID.X ;  /* 0x0000000000007919 */ /* 0x000e220000002500 */
[----:B------:R-:W1:Y:S01]  /*0050*/  LDCU UR5, c[0x0][0x390] ;  /* 0x00007200ff0577ac */ /* 0x000e620008000800 */
[----:B------:R-:W2:Y:S01]  /*0060*/  LDCU.64 UR6, c[0x0][0x358] ;  /* 0x00006b00ff0677ac */ /* 0x000ea20008000a00 */
[----:B0-----:R-:W-:-:S05]  /*0070*/  IMAD R7, R0, UR4, R3 ;  /* 0x0000000400077c24 */ /* 0x001fca000f8e0203 */
[----:B-1----:R-:W-:-:S13]  /*0080*/  ISETP.GE.U32.AND P0, PT, R7, UR5, PT ;  /* 0x0000000507007c0c */ /* 0x002fda000bf06070 */
[----:B------:R-:W0:Y:S02]  /*0090*/  @!P0 LDC.64 R4, c[0x0][0x380] ;  /* 0x0000e000ff048b82 */ /* 0x000e240000000a00 */
[----:B0-----:R-:W-:-:S05]  /*00a0*/  @!P0 IMAD.WIDE.U32 R4, R7, 0x4, R4 ;  /* 0x0000000407048825 */ /* 0x001fca00078e0004 */
[----:B--2---:R-:W2:Y:S01]  /*00b0*/  @!P0 LDG.E R2, desc[UR6][R4.64] ;  /* 0x0000000604028981 */ /* 0x004ea2000c1e1900 */
[----:B------:R-:W0:Y:S01]  /*00c0*/  S2UR UR5, SR_CgaCtaId ;  /* 0x00000000000579c3 */ /* 0x000e220000008800 */
[----:B------:R-:W-:Y:S01]  /*00d0*/  UMOV UR4, 0x400 ;  /* 0x0000040000047882 */ /* 0x000fe20000000000 */
[C---:B------:R-:W-:Y:S02]  /*00e0*/  ISETP.GT.U32.AND P1, PT, R3.reuse, 0x7f, PT ;  /* 0x0000007f0300780c */ /* 0x040fe40003f24070 */
[----:B------:R-:W-:Y:S01]  /*00f0*/  ISETP.GT.U32.AND P0, PT, R3, 0x3f, PT ;  /* 0x0000003f0300780c */ /* 0x000fe20003f04070 */
[----:B0-----:R-:W-:-:S06]  /*0100*/  ULEA UR4, UR5, UR4, 0x18 ;  /* 0x0000000405047291 */ /* 0x001fcc000f8ec0ff */
[----:B------:R-:W-:-:S05]  /*0110*/  LEA R7, R3, UR4, 0x2 ;  /* 0x0000000403077c11 */ /* 0x000fca000f8e10ff */
[----:B--2---:R-:W-:Y:S01]  /*0120*/  STS [R7], R2 ;  /* 0x0000000207007388 */ /* 0x004fe20000000800 */
[----:B------:R-:W-:Y:S06]  /*0130*/  BAR.SYNC.DEFER_BLOCKING 0x0 ;  /* 0x0000000000007b1d */ /* 0x000fec0000010000 */
[----:B------:R-:W-:Y:S04]  /*0140*/  @!P1 LDS R6, [R7+0x200] ;  /* 0x0002000007069984 */ /* 0x000fe80000000800 */
[----:B------:R-:W0:Y:S02]  /*0150*/  @!P1 LDS R9, [R7] ;  /* 0x0000000007099984 */ /* 0x000e240000000800 */
[----:B0-----:R-:W-:-:S05]  /*0160*/  @!P1 FADD R6, R6, R9 ;  /* 0x0000000906069221 */ /* 0x001fca0000000000 */
[----:B------:R-:W-:Y:S01]  /*0170*/  @!P1 STS [R7], R6 ;  /* 0x0000000607009388 */ /* 0x000fe20000000800 */
[----:B------:R-:W-:Y:S01]  /*0180*/  BAR.SYNC.DEFER_BLOCKING 0x0 ;  /* 0x0000000000007b1d */ /* 0x000fe20000010000 */
[----:B------:R-:W-:-:S05]  /*0190*/  ISETP.GT.U32.AND P1, PT, R3, 0x1f, PT ;  /* 0x0000001f0300780c */ /* 0x000fca0003f24070 */
[----:B------:R-:W-:Y:S04]  /*01a0*/  @!P0 LDS R4, [R7+0x100] ;  /* 0x0001000007048984 */ /* 0x000fe80000000800 */
[----:B------:R-:W0:Y:S02]  /*01b0*/  @!P0 LDS R5, [R7] ;  /* 0x0000000007058984 */ /* 0x000e240000000800 */
[----:B0-----:R-:W-:-:S05]  /*01c0*/  @!P0 FADD R4, R4, R5 ;  /* 0x0000000504048221 */ /* 0x001fca0000000000 */
[----:B------:R0:W-:Y:S01]  /*01d0*/  @!P0 STS [R7], R4 ;  /* 0x0000000407008388 */ /* 0x0001e20000000800 */
[----:B------:R-:W-:Y:S06]  /*01e0*/  BAR.SYNC.DEFER_BLOCKING 0x0 ;  /* 0x0000000000007b1d */ /* 0x000fec0000010000 */
[----:B------:R-:W-:Y:S05]  /*01f0*/  @P1 EXIT ;  /* 0x000000000000194d */ /* 0x000fea0003800000 */
[----:B------:R-:W-:Y:S01]  /*0200*/  LDS R2, [R7+0x80] ;  /* 0x0000800007027984 */ /* 0x000fe20000000800 */
[----:B------:R-:W-:-:S03]  /*0210*/  ISETP.NE.AND P0, PT, R3, RZ, PT ;  /* 0x000000ff0300720c */ /* 0x000fc60003f05270 */
[----:B------:R-:W1:Y:S02]  /*0220*/  LDS R5, [R7] ;  /* 0x0000000007057984 */ /* 0x000e640000000800 */
[----:B-1----:R-:W-:-:S05]  /*0230*/  FADD R2, R2, R5 ;  /* 0x0000000502027221 */ /* 0x002fca0000000000 */
[----:B------:R-:W-:Y:S04]  /*0240*/  STS [R7], R2 ;  /* 0x0000000207007388 */ /* 0x000fe80000000800 */
[----:B0-----:R-:W-:Y:S04]  /*0250*/  LDS R4, [R7+0x40] ;  /* 0x0000400007047984 */ /* 0x001fe80000000800 */
[----:B------:R-:W0:Y:S02]  /*0260*/  LDS R5, [R7] ;  /* 0x0000000007057984 */ /* 0x000e240000000800 */
[----:B0-----:R-:W-:-:S05]  /*0270*/  FADD R4, R4, R5 ;  /* 0x0000000504047221 */ /* 0x001fca0000000000 */
[----:B------:R-:W-:Y:S04]  /*0280*/  STS [R7], R4 ;  /* 0x0000000407007388 */ /* 0x000fe80000000800 */
[----:B------:R-:W-:Y:S04]  /*0290*/  LDS R5, [R7+0x20] ;  /* 0x0000200007057984 */ /* 0x000fe80000000800 */
        /* <DEDUP_REMOVED lines=14> */
[----:B------:R0:W-:Y:S01]  /*0380*/  STS [R7], R4 ;  /* 0x0000000407007388 */ /* 0x0001e20000000800 */
[----:B------:R-:W-:Y:S05]  /*0390*/  @P0 EXIT ;  /* 0x000000000000094d */ /* 0x000fea0003800000 */
[----:B------:R-:W1:Y:S01]  /*03a0*/  LDS R5, [UR4] ;  /* 0x00000004ff057984 */ /* 0x000e620008000800 */
[----:B------:R-:W2:Y:S02]  /*03b0*/  LDC.64 R2, c[0x0][0x388] ;  /* 0x0000e200ff027b82 */ /* 0x000ea40000000a00 */
[----:B--2---:R-:W-:-:S05]  /*03c0*/  IMAD.WIDE.U32 R2, R0, 0x4, R2 ;  /* 0x0000000400027825 */ /* 0x004fca00078e0002 */
[----:B-1----:R-:W-:Y:S01]  /*03d0*/  STG.E desc[UR6][R2.64], R5 ;  /* 0x0000000502007986 */ /* 0x002fe2000c101906 */
[----:B------:R-:W-:Y:S05]  /*03e0*/  EXIT ;  /* 0x000000000000794d */ /* 0x000fea0003800000 */
.L_x_0:
[----:B------:R-:W-:-:S00]  /*03f0*/  BRA `(.L_x_0) ;  /* 0xfffffffc00fc7947 */ /* 0x000fc0000383ffff */
[----:B------:R-:W-:-:S00]  /*0400*/  NOP ;  /* 0x0000000000007918 */ /* 0x000fc00000000000 */
[----:B------:R-:W-:-:S00]  /*0410*/  NOP ;  /* 0x0000000000007918 */ /* 0x000fc00000000000 */
[----:B------:R-:W-:-:S00]  /*0420*/  NOP ;  /* 0x0000000000007918 */ /* 0x000fc00000000000 */
[----:B------:R-:W-:-:S00]  /*0430*/  NOP ;  /* 0x0000000000007918 */ /* 0x000fc00000000000 */
[----:B------:R-:W-:-:S00]  /*0440*/  NOP ;  /* 0x0000000000007918 */ /* 0x000fc00000000000 */
[----:B------:R-:W-:-:S00]  /*0450*/  NOP ;  /* 0x0000000000007918 */ /* 0x000fc00000000000 */
[----:B------:R-:W-:-:S00]  /*0460*/  NOP ;  /* 0x0000000000007918 */ /* 0x000fc00000000000 */
[----:B------:R-:W-:-:S00]  /*0470*/  NOP ;  /* 0x0000000000007918 */ /* 0x000fc00000000000 */
.L_x_12:


//--------------------- .text._Z12scale_kernelPfS_fi --------------------------
	.section	.text._Z12scale_kernelPfS_fi,"ax",@progbits
	.align	128
        .global         _Z12scale_kernelPfS_fi
        .type           _Z12scale_kernelPfS_fi,@function
        .size           _Z12scale_kernelPfS_fi,(.L_x_11 - _Z12scale_kernelPfS_fi)
        .other          _Z12scale_kernelPfS_fi,@"STO_CUDA_ENTRY STV_DEFAULT"
_Z12scale_kernelPfS_fi:
.text._Z12scale_kernelPfS_fi:
[----:B------:R-:W-:Y:S08]  /*0000*/  LDC R1, c[0x0][0x37c] ;  /* 0x0000df00ff017b82 */ /* 0x000ff00000000800 */
[----:B------:R-:W0:Y:S01]  /*0010*/  LDC.64 R2, c[0x0][0x380] ;  /* 0x0000e000ff027b82 */ /* 0x000e220000000a00 */
[----:B------:R-:W0:Y:S01]  /*0020*/  LDCU.64 UR4, c[0x0][0x358] ;  /* 0x00006b00ff0477ac */ /* 0x000e220008000a00 */
[----:B------:R-:W1:Y:S01]  /*0030*/  LDCU.64 UR6, c[0x0][0x390] ;  /* 0x00007200ff0677ac */ /* 0x000e620008000a00 */
[----:B0-----:R1:W2:Y:S02]  /*0040*/  LDG.E R0, desc[UR4][R2.64] ;  /* 0x0000000402007981 */ /* 0x0012a4000c1e1900 */
[----:B-1----:R-:W-:-:S04]  /*0050*/  I2FP.F32.S32 R3, UR7 ;  /* 0x0000000700037c45 */ /* 0x002fc80008201400 */
[----:B------:R-:W0:Y:S02]  /*0060*/  MUFU.RCP R4, R3 ;  /* 0x0000000300047308 */ /* 0x000e240000001000 */
[----:B0-----:R-:W-:-:S04]  /*0070*/  FFMA R5, -R3, R4, 1 ;  /* 0x3f80000003057423 */ /* 0x001fc80000000104 */
[----:B------:R-:W-:Y:S01]  /*0080*/  FFMA R5, R4, R5, R4 ;  /* 0x0000000504057223 */ /* 0x000fe20000000004 */
[----:B--2---:R-:W-:-:S04]  /*0090*/  FMUL R0, R0, UR6 ;  /* 0x0000000600007c20 */ /* 0x004fc80008400000 */
[----:B------:R-:W0:Y:S01]  /*00a0*/  FCHK P0, R0, R3 ;  /* 0x0000000300007302 */ /* 0x000e220000000000 */
[----:B------:R-:W-:-:S04]  /*00b0*/  FFMA R4, R0, R5, RZ ;  /* 0x0000000500047223 */ /* 0x000fc800000000ff */
[----:B------:R-:W-:-:S04]  /*00c0*/  FFMA R6, -R3, R4, R0 ;  /* 0x0000000403067223 */ /* 0x000fc80000000100 */
[----:B------:R-:W-:Y:S01]  /*00d0*/  FFMA R5, R5, R6, R4 ;  /* 0x0000000605057223 */ /* 0x000fe20000000004 */
[----:B0-----:R-:W-:Y:S06]  /*00e0*/  @!P0 BRA `(.L_x_1) ;  /* 0x0000000000088947 */ /* 0x001fec0003800000 */
[----:B------:R-:W-:-:S07]  /*00f0*/  MOV R2, 0x110 ;  /* 0x0000011000027802 */ /* 0x000fce0000000f00 */
[----:B------:R-:W-:Y:S05]  /*0100*/  CALL.REL.NOINC `($__internal_0_$__cuda_sm3x_div_rn_noftz_f32_slowpath) ;  /* 0x00000000000c7944 */ /* 0x000fea0003c00000 */
.L_x_1:
[----:B------:R-:W0:Y:S02]  /*0110*/  LDC.64 R2, c[0x0][0x388] ;  /* 0x0000e200ff027b82 */ /* 0x000e240000000a00 */
[----:B0-----:R-:W-:Y:S01]  /*0120*/  STG.E desc[UR4][R2.64], R5 ;  /* 0x0000000502007986 */ /* 0x001fe2000c101904 */
[----:B------:R-:W-:Y:S05]  /*0130*/  EXIT ;  /* 0x000000000000794d */ /* 0x000fea0003800000 */
        .weak           $__internal_0_$__cuda_sm3x_div_rn_noftz_f32_slowpath
        .type           $__internal_0_$__cuda_sm3x_div_rn_noftz_f32_slowpath,@function
        .size           $__internal_0_$__cuda_sm3x_div_rn_noftz_f32_slowpath,(.L_x_11 - $__internal_0_$__cuda_sm3x_div_rn_noftz_f32_slowpath)
$__internal_0_$__cuda_sm3x_div_rn_noftz_f32_slowpath:
[--C-:B------:R-:W-:Y:S01]  /*0140*/  SHF.R.U32.HI R5, RZ, 0x17, R3.reuse ;  /* 0x00000017ff057819 */ /* 0x100fe20000011603 */
[--C-:B------:R-:W-:Y:S01]  /*0150*/  IMAD.MOV.U32 R6, RZ, RZ, R0.reuse ;  /* 0x000000ffff067224 */ /* 0x100fe200078e0000 */
[----:B------:R-:W-:Y:S01]  /*0160*/  SHF.R.U32.HI R4, RZ, 0x17, R0 ;  /* 0x00000017ff047819 */ /* 0x000fe20000011600 */
[----:B------:R-:W-:Y:S01]  /*0170*/  IMAD.MOV.U32 R7, RZ, RZ, R3 ;  /* 0x000000ffff077224 */ /* 0x000fe200078e0003 */
[----:B------:R-:W-:Y:S02]  /*0180*/  LOP3.LUT R5, R5, 0xff, RZ, 0xc0, !PT ;  /* 0x000000ff05057812 */ /* 0x000fe400078ec0ff */
[----:B------:R-:W-:-:S03]  /*0190*/  LOP3.LUT R4, R4, 0xff, RZ, 0xc0, !PT ;  /* 0x000000ff04047812 */ /* 0x000fc600078ec0ff */
[----:B------:R-:W-:Y:S02]  /*01a0*/  VIADD R10, R5, 0xffffffff ;  /* 0xffffffff050a7836 */ /* 0x000fe40000000000 */
[----:B------:R-:W-:-:S03]  /*01b0*/  VIADD R9, R4, 0xffffffff ;  /* 0xffffffff04097836 */ /* 0x000fc60000000000 */
[----:B------:R-:W-:-:S04]  /*01c0*/  ISETP.GT.U32.AND P0, PT, R10, 0xfd, PT ;  /* 0x000000fd0a00780c */ /* 0x000fc80003f04070 */
[----:B------:R-:W-:-:S13]  /*01d0*/  ISETP.GT.U32.OR P0, PT, R9, 0xfd, P0 ;  /* 0x000000fd0900780c */ /* 0x000fda0000704470 */
[----:B------:R-:W-:Y:S01]  /*01e0*/  @!P0 IMAD.MOV.U32 R8, RZ, RZ, RZ ;  /* 0x000000ffff088224 */ /* 0x000fe200078e00ff */
[----:B------:R-:W-:Y:S06]  /*01f0*/  @!P0 BRA `(.L_x_2) ;  /* 0x00000000005c8947 */ /* 0x000fec0003800000 */
[----:B------:R-:W-:Y:S02]  /*0200*/  FSETP.GTU.FTZ.AND P0, PT, |R0|, +INF , PT ;  /* 0x7f8000000000780b */ /* 0x000fe40003f1c200 */
[----:B------:R-:W-:-:S04]  /*0210*/  FSETP.GTU.FTZ.AND P1, PT, |R3|, +INF , PT ;  /* 0x7f8000000300780b */ /* 0x000fc80003f3c200 */
[----:B------:R-:W-:-:S13]  /*0220*/  PLOP3.LUT P0, PT, P0, P1, PT, 0xf8, 0x8f ;  /* 0x00000000008f781c */ /* 0x000fda0000703f70 */
[----:B------:R-:W-:Y:S05]  /*0230*/  @P0 BRA `(.L_x_3) ;  /* 0x0000000400440947 */ /* 0x000fea0003800000 */
[----:B------:R-:W-:-:S13]  /*0240*/  LOP3.LUT P0, RZ, R7, 0x7fffffff, R6, 0xc8, !PT ;  /* 0x7fffffff07ff7812 */ /* 0x000fda000780c806 */
[----:B------:R-:W-:Y:S05]  /*0250*/  @!P0 BRA `(.L_x_4) ;  /* 0x0000000400348947 */ /* 0x000fea0003800000 */
[C---:B------:R-:W-:Y:S02]  /*0260*/  FSETP.NEU.FTZ.AND P2, PT, |R0|.reuse, +INF , PT ;  /* 0x7f8000000000780b */ /* 0x040fe40003f5d200 */
[----:B------:R-:W-:Y:S02]  /*0270*/  FSETP.NEU.FTZ.AND P1, PT, |R3|, +INF , PT ;  /* 0x7f8000000300780b */ /* 0x000fe40003f3d200 */
[----:B------:R-:W-:-:S11]  /*0280*/  FSETP.NEU.FTZ.AND P0, PT, |R0|, +INF , PT ;  /* 0x7f8000000000780b */ /* 0x000fd60003f1d200 */
[----:B------:R-:W-:Y:S05]  /*0290*/  @!P1 BRA !P2, `(.L_x_4) ;  /* 0x0000000400249947 */ /* 0x000fea0005000000 */
[----:B------:R-:W-:-:S04]  /*02a0*/  LOP3.LUT P2, RZ, R6, 0x7fffffff, RZ, 0xc0, !PT ;  /* 0x7fffffff06ff7812 */ /* 0x000fc8000784c0ff */
[----:B------:R-:W-:-:S13]  /*02b0*/  PLOP3.LUT P1, PT, P1, P2, PT, 0x2f, 0xf2 ;  /* 0x0000000000f2781c */ /* 0x000fda0000f24577 */
[----:B------:R-:W-:Y:S05]  /*02c0*/  @P1 BRA `(.L_x_5) ;  /* 0x0000000400101947 */ /* 0x000fea0003800000 */
[----:B------:R-:W-:-:S04]  /*02d0*/  LOP3.LUT P1, RZ, R7, 0x7fffffff, RZ, 0xc0, !PT ;  /* 0x7fffffff07ff7812 */ /* 0x000fc8000782c0ff */
[----:B------:R-:W-:-:S13]  /*02e0*/  PLOP3.LUT P0, PT, P0, P1, PT, 0x2f, 0xf2 ;  /* 0x0000000000f2781c */ /* 0x000fda0000702577 */
[----:B------:R-:W-:Y:S05]  /*02f0*/  @P0 BRA `(.L_x_6) ;  /* 0x0000000000f80947 */ /* 0x000fea0003800000 */
[----:B------:R-:W-:Y:S02]  /*0300*/  ISETP.GE.AND P0, PT, R9, RZ, PT ;  /* 0x000000ff0900720c */ /* 0x000fe40003f06270 */
[----:B------:R-:W-:-:S11]  /*0310*/  ISETP.GE.AND P1, PT, R10, RZ, PT ;  /* 0x000000ff0a00720c */ /* 0x000fd60003f26270 */
[----:B------:R-:W-:Y:S02]  /*0320*/  @P0 IMAD.MOV.U32 R8, RZ, RZ, RZ ;  /* 0x000000ffff080224 */ /* 0x000fe400078e00ff */
[----:B------:R-:W-:Y:S01]  /*0330*/  @!P0 FFMA R6, R0, 1.84467440737095516160e+19, RZ ;  /* 0x5f80000000068823 */ /* 0x000fe200000000ff */
[----:B------:R-:W-:Y:S02]  /*0340*/  @!P0 IMAD.MOV.U32 R8, RZ, RZ, -0x40 ;  /* 0xffffffc0ff088424 */ /* 0x000fe400078e00ff */
[----:B------:R-:W-:Y:S02]  /*0350*/  @!P1 FFMA R7, R3, 1.84467440737095516160e+19, RZ ;  /* 0x5f80000003079823 */ /* 0x000fe400000000ff */
[----:B------:R-:W-:-:S07]  /*0360*/  @!P1 VIADD R8, R8, 0x40 ;  /* 0x0000004008089836 */ /* 0x000fce0000000000 */
.L_x_2:
[----:B------:R-:W-:Y:S01]  /*0370*/  LEA R0, R5, 0xc0800000, 0x17 ;  /* 0xc080000005007811 */ /* 0x000fe200078eb8ff */
[----:B------:R-:W-:-:S04]  /*0380*/  VIADD R4, R4, 0xffffff81 ;  /* 0xffffff8104047836 */ /* 0x000fc80000000000 */
[----:B------:R-:W-:Y:S01]  /*0390*/  IMAD.IADD R7, R7, 0x1, -R0 ;  /* 0x0000000107077824 */ /* 0x000fe200078e0a00 */
[C---:B------:R-:W-:Y:S01]  /*03a0*/  IADD3 R5, PT, PT, R4.reuse, 0x7f, -R5 ;  /* 0x0000007f04057810 */ /* 0x040fe20007ffe805 */
[----:B------:R-:W-:Y:S02]  /*03b0*/  IMAD R0, R4, -0x800000, R6 ;  /* 0xff80000004007824 */ /* 0x000fe400078e0206 */
[----:B------:R-:W0:Y:S01]  /*03c0*/  MUFU.RCP R3, R7 ;  /* 0x0000000700037308 */ /* 0x000e220000001000 */
[----:B------:R-:W-:Y:S01]  /*03d0*/  FADD.FTZ R9, -R7, -RZ ;  /* 0x800000ff07097221 */ /* 0x000fe20000010100 */
[----:B------:R-:W-:-:S03]  /*03e0*/  IMAD.IADD R5, R5, 0x1, R8 ;  /* 0x0000000105057824 */ /* 0x000fc600078e0208 */
[----:B0-----:R-:W-:-:S04]  /*03f0*/  FFMA R10, R3, R9, 1 ;  /* 0x3f800000030a7423 */ /* 0x001fc80000000009 */
[----:B------:R-:W-:-:S04]  /*0400*/  FFMA R10, R3, R10, R3 ;  /* 0x0000000a030a7223 */ /* 0x000fc80000000003 */
[----:B------:R-:W-:-:S04]  /*0410*/  FFMA R3, R0, R10, RZ ;  /* 0x0000000a00037223 */ /* 0x000fc800000000ff */
[----:B------:R-:W-:-:S04]  /*0420*/  FFMA R6, R9, R3, R0 ;  /* 0x0000000309067223 */ /* 0x000fc80000000000 */
[----:B------:R-:W-:-:S04]  /*0430*/  FFMA R11, R10, R6, R3 ;  /* 0x000000060a0b7223 */ /* 0x000fc80000000003 */
[----:B------:R-:W-:-:S04]  /*0440*/  FFMA R6, R9, R11, R0 ;  /* 0x0000000b09067223 */ /* 0x000fc80000000000 */
[----:B------:R-:W-:-:S05]  /*0450*/  FFMA R3, R10, R6, R11 ;  /* 0x000000060a037223 */ /* 0x000fca000000000b */
[----:B------:R-:W-:-:S04]  /*0460*/  SHF.R.U32.HI R0, RZ, 0x17, R3 ;  /* 0x00000017ff007819 */ /* 0x000fc80000011603 */
[----:B------:R-:W-:-:S05]  /*0470*/  LOP3.LUT R0, R0, 0xff, RZ, 0xc0, !PT ;  /* 0x000000ff00007812 */ /* 0x000fca00078ec0ff */
[----:B------:R-:W-:-:S04]  /*0480*/  IMAD.IADD R8, R0, 0x1, R5 ;  /* 0x0000000100087824 */ /* 0x000fc800078e0205 */
[----:B------:R-:W-:-:S05]  /*0490*/  VIADD R0, R8, 0xffffffff ;  /* 0xffffffff08007836 */ /* 0x000fca0000000000 */
[----:B------:R-:W-:-:S13]  /*04a0*/  ISETP.GE.U32.AND P0, PT, R0, 0xfe, PT ;  /* 0x000000fe0000780c */ /* 0x000fda0003f06070 */
[----:B------:R-:W-:Y:S05]  /*04b0*/  @!P0 BRA `(.L_x_7) ;  /* 0x0000000000808947 */ /* 0x000fea0003800000 */
[----:B------:R-:W-:-:S13]  /*04c0*/  ISETP.GT.AND P0, PT, R8, 0xfe, PT ;  /* 0x000000fe0800780c */ /* 0x000fda0003f04270 */
[----:B------:R-:W-:Y:S05]  /*04d0*/  @P0 BRA `(.L_x_8) ;  /* 0x00000000006c0947 */ /* 0x000fea0003800000 */
[----:B------:R-:W-:-:S13]  /*04e0*/  ISETP.GE.AND P0, PT, R8, 0x1, PT ;  /* 0x000000010800780c */ /* 0x000fda0003f06270 */
[----:B------:R-:W-:Y:S05]  /*04f0*/  @P0 BRA `(.L_x_9) ;  /* 0x0000000000980947 */ /* 0x000fea0003800000 */
[----:B------:R-:W-:Y:S02]  /*0500*/  ISETP.GE.AND P0, PT, R8, -0x18, PT ;  /* 0xffffffe80800780c */ /* 0x000fe40003f06270 */
[----:B------:R-:W-:-:S11]  /*0510*/  LOP3.LUT R3, R3, 0x80000000, RZ, 0xc0, !PT ;  /* 0x8000000003037812 */ /* 0x000fd600078ec0ff */
[----:B------:R-:W-:Y:S05]  /*0520*/  @!P0 BRA `(.L_x_9) ;  /* 0x00000000008c8947 */ /* 0x000fea0003800000 */
[-CC-:B------:R-:W-:Y:S01]  /*0530*/  FFMA.RZ R0, R10, R6.reuse, R11.reuse ;  /* 0x000000060a007223 */ /* 0x180fe2000000c00b */
[----:B------:R-:W-:Y:S02]  /*0540*/  VIADD R7, R8, 0x20 ;  /* 0x0000002008077836 */ /* 0x000fe40000000000 */
[-CC-:B------:R-:W-:Y:S01]  /*0550*/  FFMA.RM R5, R10, R6.reuse, R11.reuse ;  /* 0x000000060a057223 */ /* 0x180fe2000000400b */
[----:B------:R-:W-:Y:S02]  /*0560*/  ISETP.NE.AND P2, PT, R8, RZ, PT ;  /* 0x000000ff0800720c */ /* 0x000fe40003f45270 */
[----:B------:R-:W-:Y:S01]  /*0570*/  LOP3.LUT R4, R0, 0x7fffff, RZ, 0xc0, !PT ;  /* 0x007fffff00047812 */ /* 0x000fe200078ec0ff */
[----:B------:R-:W-:Y:S01]  /*0580*/  FFMA.RP R0, R10, R6, R11 ;  /* 0x000000060a007223 */ /* 0x000fe2000000800b */
[----:B------:R-:W-:Y:S01]  /*0590*/  IMAD.MOV R6, RZ, RZ, -R8 ;  /* 0x000000ffff067224 */ /* 0x000fe200078e0a08 */
[----:B------:R-:W-:Y:S02]  /*05a0*/  ISETP.NE.AND P1, PT, R8, RZ, PT ;  /* 0x000000ff0800720c */ /* 0x000fe40003f25270 */
[----:B------:R-:W-:-:S02]  /*05b0*/  LOP3.LUT R4, R4, 0x800000, RZ, 0xfc, !PT ;  /* 0x0080000004047812 */ /* 0x000fc400078efcff */
[----:B------:R-:W-:Y:S02]  /*05c0*/  FSETP.NEU.FTZ.AND P0, PT, R0, R5, PT ;  /* 0x000000050000720b */ /* 0x000fe40003f1d000 */
[----:B------:R-:W-:Y:S02]  /*05d0*/  SHF.L.U32 R7, R4, R7, RZ ;  /* 0x0000000704077219 */ /* 0x000fe400000006ff */
[----:B------:R-:W-:Y:S02]  /*05e0*/  SEL R5, R6, RZ, P2 ;  /* 0x000000ff06057207 */ /* 0x000fe40001000000 */
[----:B------:R-:W-:Y:S02]  /*05f0*/  ISETP.NE.AND P1, PT, R7, RZ, P1 ;  /* 0x000000ff0700720c */ /* 0x000fe40000f25270 */
[----:B------:R-:W-:Y:S02]  /*0600*/  SHF.R.U32.HI R5, RZ, R5, R4 ;  /* 0x00000005ff057219 */ /* 0x000fe40000011604 */
[----:B------:R-:W-:-:S02]  /*0610*/  PLOP3.LUT P0, PT, P0, P1, PT, 0xf8, 0x8f ;  /* 0x00000000008f781c */ /* 0x000fc40000703f70 */
[----:B------:R-:W-:Y:S02]  /*0620*/  SHF.R.U32.HI R7, RZ, 0x1, R5 ;  /* 0x00000001ff077819 */ /* 0x000fe40000011605 */
[----:B------:R-:W-:-:S04]  /*0630*/  SEL R0, RZ, 0x1, !P0 ;  /* 0x00000001ff007807 */ /* 0x000fc80004000000 */
[----:B------:R-:W-:-:S04]  /*0640*/  LOP3.LUT R0, R0, 0x1, R7, 0xf8, !PT ;  /* 0x0000000100007812 */ /* 0x000fc800078ef807 */
[----:B------:R-:W-:-:S05]  /*0650*/  LOP3.LUT R0, R0, R5, RZ, 0xc0, !PT ;  /* 0x0000000500007212 */ /* 0x000fca00078ec0ff */
[----:B------:R-:W-:-:S05]  /*0660*/  IMAD.IADD R0, R7, 0x1, R0 ;  /* 0x0000000107007824 */ /* 0x000fca00078e0200 */
[----:B------:R-:W-:Y:S01]  /*0670*/  LOP3.LUT R3, R0, R3, RZ, 0xfc, !PT ;  /* 0x0000000300037212 */ /* 0x000fe200078efcff */
[----:B------:R-:W-:Y:S06]  /*0680*/  BRA `(.L_x_9) ;  /* 0x0000000000347947 */ /* 0x000fec0003800000 */
.L_x_8:
[----:B------:R-:W-:-:S04]  /*0690*/  LOP3.LUT R3, R3, 0x80000000, RZ, 0xc0, !PT ;  /* 0x8000000003037812 */ /* 0x000fc800078ec0ff */
[----:B------:R-:W-:Y:S01]  /*06a0*/  LOP3.LUT R3, R3, 0x7f800000, RZ, 0xfc, !PT ;  /* 0x7f80000003037812 */ /* 0x000fe200078efcff */
[----:B------:R-:W-:Y:S06]  /*06b0*/  BRA `(.L_x_9) ;  /* 0x0000000000287947 */ /* 0x000fec0003800000 */
.L_x_7:
[----:B------:R-:W-:Y:S01]  /*06c0*/  IMAD R3, R5, 0x800000, R3 ;  /* 0x0080000005037824 */ /* 0x000fe200078e0203 */
[----:B------:R-:W-:Y:S06]  /*06d0*/  BRA `(.L_x_9) ;  /* 0x0000000000207947 */ /* 0x000fec0003800000 */
.L_x_6:
[----:B------:R-:W-:-:S04]  /*06e0*/  LOP3.LUT R3, R7, 0x80000000, R6, 0x48, !PT ;  /* 0x8000000007037812 */ /* 0x000fc800078e4806 */
[----:B------:R-:W-:Y:S01]  /*06f0*/  LOP3.LUT R3, R3, 0x7f800000, RZ, 0xfc, !PT ;  /* 0x7f80000003037812 */ /* 0x000fe200078efcff */
[----:B------:R-:W-:Y:S06]  /*0700*/  BRA `(.L_x_9) ;  /* 0x0000000000147947 */ /* 0x000fec0003800000 */
.L_x_5:
[----:B------:R-:W-:Y:S01]  /*0710*/  LOP3.LUT R3, R7, 0x80000000, R6, 0x48, !PT ;  /* 0x8000000007037812 */ /* 0x000fe200078e4806 */
[----:B------:R-:W-:Y:S06]  /*0720*/  BRA `(.L_x_9) ;  /* 0x00000000000c7947 */ /* 0x000fec0003800000 */
.L_x_4:
[----:B------:R-:W0:Y:S01]  /*0730*/  MUFU.RSQ R3, -QNAN ;  /* 0xffc0000000037908 */ /* 0x000e220000001400 */
[----:B------:R-:W-:Y:S05]  /*0740*/  BRA `(.L_x_9) ;  /* 0x0000000000047947 */ /* 0x000fea0003800000 */
.L_x_3:
[----:B------:R-:W-:-:S07]  /*0750*/  FADD.FTZ R3, R0, R3 ;  /* 0x0000000300037221 */ /* 0x000fce0000010000 */
.L_x_9:
[----:B0-----:R-:W-:Y:S02]  /*0760*/  IMAD.MOV.U32 R5, RZ, RZ, R3 ;  /* 0x000000ffff057224 */ /* 0x001fe400078e0003 */
[----:B------:R-:W-:-:S04]  /*0770*/  IMAD.MOV.U32 R3, RZ, RZ, 0x0 ;  /* 0x00000000ff037424 */ /* 0x000fc800078e00ff */
[----:B------:R-:W-:Y:S05]  /*0780*/  RET.REL.NODEC R2 `(_Z12scale_kernelPfS_fi) ;  /* 0xfffffff8021c7950 */ /* 0x000fea0003c3ffff */
.L_x_10:
        /* <DEDUP_REMOVED lines=15> */
.L_x_11:


//--------------------- .nv.shared._Z16reduction_kernelILj256EEvPKfPfi --------------------------
	.section	.nv.shared._Z16reduction_kernelILj256EEvPKfPfi,"aw",@nobits
	.sectionflags	@""
	.align	4
.nv.shared._Z16reduction_kernelILj256EEvPKfPfi:
	.zero		2048


//--------------------- .nv.shared.reserved.0     --------------------------
	.section	.nv.shared.reserved.0,"aw",@nobits
	.weak		__nv_reservedSMEM_offset_0_alias
	.size		__nv_reservedSMEM_offset_0_alias, 0, 64
	.other		__nv_reservedSMEM_offset_0_alias,@"STO_CUDA_RESERVED_SHARED STV_DEFAULT"
__nv_reservedSMEM_offset_0_alias:
	.zero		0
	.zero		64


//--------------------- .nv.constant0._Z16reduction_kernelILj256EEvPKfPfi --------------------------
	.section	.nv.constant0._Z16reduction_kernelILj256EEvPKfPfi,"a",@progbits
	.sectionflags	@""
	.align	4
.nv.constant0._Z16reduction_kernelILj256EEvPKfPfi:
	.zero		916


//--------------------- .nv.constant0._Z12scale_kernelPfS_fi --------------------------
	.section	.nv.constant0._Z12scale_kernelPfS_fi,"a",@progbits
	.sectionflags	@""
	.align	4
.nv.constant0._Z12scale_kernelPfS_fi:
	.zero		920


//--------------------- SYMBOLS --------------------------

	.type		.nv.reservedSmem.offset0,@object
	.size		.nv.reservedSmem.offset0,0x4
	.type		.nv.reservedSmem.cap,@object
	.size		.nv.reservedSmem.cap,0x4
